//
// Generated by NVIDIA NVVM Compiler
//
// Compiler Build ID: CL-36424714
// Cuda compilation tools, release 13.0, V13.0.88
// Based on NVVM 20.0.0
//

.version 9.0
.target sm_100
.address_size 64

	// .globl	_Z3addiiPdS_S_
// _ZZ3addiiPdS_S_E5cache has been demoted

.visible .entry _Z3addiiPdS_S_(
	.param .u32 _Z3addiiPdS_S__param_0,
	.param .u32 _Z3addiiPdS_S__param_1,
	.param .u64 .ptr .align 1 _Z3addiiPdS_S__param_2,
	.param .u64 .ptr .align 1 _Z3addiiPdS_S__param_3,
	.param .u64 .ptr .align 1 _Z3addiiPdS_S__param_4
)
{
	.reg .pred 	%p<11>;
	.reg .b32 	%r<47>;
	.reg .b64 	%rd<28>;
	.reg .b64 	%fd<34>;
	// demoted variable
	.shared .align 8 .b8 _ZZ3addiiPdS_S_E5cache[2048];
	ld.param.u32 	%r19, [_Z3addiiPdS_S__param_0];
	ld.param.u32 	%r20, [_Z3addiiPdS_S__param_1];
	ld.param.u64 	%rd5, [_Z3addiiPdS_S__param_2];
	ld.param.u64 	%rd6, [_Z3addiiPdS_S__param_3];
	ld.param.u64 	%rd4, [_Z3addiiPdS_S__param_4];
	cvta.to.global.u64 	%rd1, %rd6;
	cvta.to.global.u64 	%rd2, %rd5;
	mov.u32 	%r1, %ctaid.x;
	mov.u32 	%r46, %ntid.x;
	mov.u32 	%r3, %tid.x;
	mad.lo.s32 	%r44, %r1, %r46, %r3;
	mov.u32 	%r21, %nctaid.x;
	mul.lo.s32 	%r5, %r46, %r21;
	min.s32 	%r6, %r19, %r20;
	setp.ge.s32 	%p1, %r44, %r6;
	mov.f64 	%fd33, 0d0000000000000000;
	@%p1 bra 	$L__BB0_7;
	add.s32 	%r22, %r44, %r5;
	max.s32 	%r23, %r6, %r22;
	setp.lt.s32 	%p2, %r22, %r6;
	selp.u32 	%r24, 1, 0, %p2;
	add.s32 	%r25, %r22, %r24;
	sub.s32 	%r26, %r23, %r25;
	div.u32 	%r27, %r26, %r5;
	add.s32 	%r7, %r27, %r24;
	and.b32  	%r28, %r7, 3;
	setp.eq.s32 	%p3, %r28, 3;
	mov.f64 	%fd33, 0d0000000000000000;
	@%p3 bra 	$L__BB0_4;
	mul.wide.s32 	%rd7, %r19, 8;
	add.s64 	%rd3, %rd1, %rd7;
	add.s32 	%r29, %r7, 1;
	and.b32  	%r30, %r29, 3;
	neg.s32 	%r42, %r30;
	mov.f64 	%fd33, 0d0000000000000000;
$L__BB0_3:
	.pragma "nounroll";
	mul.wide.s32 	%rd8, %r44, 8;
	sub.s64 	%rd9, %rd3, %rd8;
	add.s64 	%rd10, %rd2, %rd8;
	ld.global.f64 	%fd12, [%rd10];
	ld.global.f64 	%fd13, [%rd9];
	fma.rn.f64 	%fd33, %fd12, %fd13, %fd33;
	add.s32 	%r44, %r44, %r5;
	add.s32 	%r42, %r42, 1;
	setp.ne.s32 	%p4, %r42, 0;
	@%p4 bra 	$L__BB0_3;
$L__BB0_4:
	setp.lt.u32 	%p5, %r7, 3;
	@%p5 bra 	$L__BB0_7;
	mul.wide.s32 	%rd15, %r5, 8;
$L__BB0_6:
	mul.wide.s32 	%rd11, %r44, 8;
	add.s64 	%rd12, %rd2, %rd11;
	ld.global.f64 	%fd14, [%rd12];
	sub.s32 	%r31, %r19, %r44;
	mul.wide.s32 	%rd13, %r31, 8;
	add.s64 	%rd14, %rd1, %rd13;
	ld.global.f64 	%fd15, [%rd14];
	fma.rn.f64 	%fd16, %fd14, %fd15, %fd33;
	add.s32 	%r32, %r44, %r5;
	add.s64 	%rd16, %rd12, %rd15;
	ld.global.f64 	%fd17, [%rd16];
	sub.s32 	%r33, %r19, %r32;
	mul.wide.s32 	%rd17, %r33, 8;
	add.s64 	%rd18, %rd1, %rd17;
	ld.global.f64 	%fd18, [%rd18];
	fma.rn.f64 	%fd19, %fd17, %fd18, %fd16;
	add.s32 	%r34, %r32, %r5;
	add.s64 	%rd19, %rd16, %rd15;
	ld.global.f64 	%fd20, [%rd19];
	sub.s32 	%r35, %r19, %r34;
	mul.wide.s32 	%rd20, %r35, 8;
	add.s64 	%rd21, %rd1, %rd20;
	ld.global.f64 	%fd21, [%rd21];
	fma.rn.f64 	%fd22, %fd20, %fd21, %fd19;
	add.s32 	%r36, %r34, %r5;
	add.s64 	%rd22, %rd19, %rd15;
	ld.global.f64 	%fd23, [%rd22];
	sub.s32 	%r37, %r19, %r36;
	mul.wide.s32 	%rd23, %r37, 8;
	add.s64 	%rd24, %rd1, %rd23;
	ld.global.f64 	%fd24, [%rd24];
	fma.rn.f64 	%fd33, %fd23, %fd24, %fd22;
	add.s32 	%r44, %r36, %r5;
	setp.lt.s32 	%p6, %r44, %r6;
	@%p6 bra 	$L__BB0_6;
$L__BB0_7:
	shl.b32 	%r38, %r3, 3;
	mov.u32 	%r39, _ZZ3addiiPdS_S_E5cache;
	add.s32 	%r16, %r39, %r38;
	st.shared.f64 	[%r16], %fd33;
	bar.sync 	0;
	setp.lt.u32 	%p7, %r46, 2;
	@%p7 bra 	$L__BB0_11;
$L__BB0_8:
	shr.u32 	%r18, %r46, 1;
	setp.ge.u32 	%p8, %r3, %r18;
	@%p8 bra 	$L__BB0_10;
	shl.b32 	%r40, %r18, 3;
	add.s32 	%r41, %r16, %r40;
	ld.shared.f64 	%fd25, [%r41];
	ld.shared.f64 	%fd26, [%r16];
	add.f64 	%fd27, %fd25, %fd26;
	st.shared.f64 	[%r16], %fd27;
$L__BB0_10:
	bar.sync 	0;
	setp.gt.u32 	%p9, %r46, 3;
	mov.u32 	%r46, %r18;
	@%p9 bra 	$L__BB0_8;
$L__BB0_11:
	setp.ne.s32 	%p10, %r3, 0;
	@%p10 bra 	$L__BB0_13;
	ld.shared.f64 	%fd28, [_ZZ3addiiPdS_S_E5cache];
	cvta.to.global.u64 	%rd25, %rd4;
	mul.wide.u32 	%rd26, %r1, 8;
	add.s64 	%rd27, %rd25, %rd26;
	st.global.f64 	[%rd27], %fd28;
$L__BB0_13:
	ret;

}
	// .globl	_Z3redPdi
.visible .entry _Z3redPdi(
	.param .u64 .ptr .align 1 _Z3redPdi_param_0,
	.param .u32 _Z3redPdi_param_1
)
{
	.reg .pred 	%p<8>;
	.reg .b32 	%r<12>;
	.reg .b64 	%rd<9>;
	.reg .b64 	%fd<7>;

	ld.param.u64 	%rd4, [_Z3redPdi_param_0];
	ld.param.u32 	%r11, [_Z3redPdi_param_1];
	cvta.to.global.u64 	%rd1, %rd4;
	mov.u32 	%r1, %tid.x;
	add.s32 	%r5, %r11, 1;
	setp.lt.u32 	%p1, %r5, 3;
	@%p1 bra 	$L__BB1_7;
	mul.wide.s32 	%rd5, %r11, 8;
	add.s64 	%rd2, %rd1, %rd5;
	mul.wide.u32 	%rd6, %r1, 8;
	add.s64 	%rd3, %rd1, %rd6;
$L__BB1_2:
	setp.ne.s32 	%p2, %r1, 0;
	shr.u32 	%r6, %r11, 31;
	add.s32 	%r7, %r11, %r6;
	shr.s32 	%r3, %r7, 1;
	and.b32  	%r8, %r11, 1;
	setp.eq.b32 	%p3, %r8, 1;
	not.pred 	%p4, %p3;
	or.pred  	%p5, %p2, %p4;
	@%p5 bra 	$L__BB1_4;
	ld.global.f64 	%fd1, [%rd2+-8];
	ld.global.f64 	%fd2, [%rd1];
	add.f64 	%fd3, %fd1, %fd2;
	st.global.f64 	[%rd1], %fd3;
$L__BB1_4:
	setp.ge.s32 	%p6, %r1, %r3;
	@%p6 bra 	$L__BB1_6;
	add.s32 	%r9, %r3, %r1;
	mul.wide.u32 	%rd7, %r9, 8;
	add.s64 	%rd8, %rd1, %rd7;
	ld.global.f64 	%fd4, [%rd8];
	ld.global.f64 	%fd5, [%rd3];
	add.f64 	%fd6, %fd4, %fd5;
	st.global.f64 	[%rd3], %fd6;
$L__BB1_6:
	bar.sync 	0;
	add.s32 	%r10, %r3, 1;
	setp.gt.u32 	%p7, %r10, 2;
	mov.u32 	%r11, %r3;
	@%p7 bra 	$L__BB1_2;
$L__BB1_7:
	ret;

}


// ===== COMPILED SASS (sm_100) =====

	.target	sm_100

	.elftype	@"ET_EXEC"


//--------------------- .note.nv.tkinfo           --------------------------
	.section	.note.nv.tkinfo,"",@"SHT_NOTE"
	.sectionflags	@"SHF_NOTE_NV_TKINFO"
	.tkinfo
        /*0018*/ 	.word	0x00000002
        /*0030*/ 	.string	""
        /*0030*/ 	.string	"ptxas"
        /*0030*/ 	.string	"Cuda compilation tools, release 13.0, V13.0.88"
        /*0030*/ 	.string	"Build cuda_13.0.r13.0/compiler.36424714_0"
        /*0030*/ 	.string	"-arch sm_100 -m 64 "



//--------------------- .note.nv.cuinfo           --------------------------
	.section	.note.nv.cuinfo,"",@"SHT_NOTE"
	.sectionflags	@"SHF_NOTE_NV_CUINFO"
        /*0018*/ 	.short	0x0002
        /*001a*/ 	.short	0x0064
        /*001c*/ 	.short	0x0082
	.zero		2


//--------------------- .nv.info                  --------------------------
	.section	.nv.info,"",@"SHT_CUDA_INFO"
	.align	4


	//----- nvinfo : EIATTR_REGCOUNT
	.align		4
        /*0000*/ 	.byte	0x04, 0x2f
        /*0002*/ 	.short	(.L_1 - .L_0)
	.align		4
.L_0:
        /*0004*/ 	.word	index@(_Z3addiiPdS_S_)
        /*0008*/ 	.word	0x00000020


	//----- nvinfo : EIATTR_FRAME_SIZE
	.align		4
.L_1:
        /*000c*/ 	.byte	0x04, 0x11
        /*000e*/ 	.short	(.L_3 - .L_2)
	.align		4
.L_2:
        /*0010*/ 	.word	index@(_Z3addiiPdS_S_)
        /*0014*/ 	.word	0x00000000


	//----- nvinfo : EIATTR_REGCOUNT
	.align		4
.L_3:
        /*0018*/ 	.byte	0x04, 0x2f
        /*001a*/ 	.short	(.L_5 - .L_4)
	.align		4
.L_4:
        /*001c*/ 	.word	index@(_Z3redPdi)
        /*0020*/ 	.word	0x00000014


	//----- nvinfo : EIATTR_FRAME_SIZE
	.align		4
.L_5:
        /*0024*/ 	.byte	0x04, 0x11
        /*0026*/ 	.short	(.L_7 - .L_6)
	.align		4
.L_6:
        /*0028*/ 	.word	index@(_Z3redPdi)
        /*002c*/ 	.word	0x00000000


	//----- nvinfo : EIATTR_MIN_STACK_SIZE
	.align		4
.L_7:
        /*0030*/ 	.byte	0x04, 0x12
        /*0032*/ 	.short	(.L_9 - .L_8)
	.align		4
.L_8:
        /*0034*/ 	.word	index@(_Z3redPdi)
        /*0038*/ 	.word	0x00000000


	//----- nvinfo : EIATTR_MIN_STACK_SIZE
	.align		4
.L_9:
        /*003c*/ 	.byte	0x04, 0x12
        /*003e*/ 	.short	(.L_11 - .L_10)
	.align		4
.L_10:
        /*0040*/ 	.word	index@(_Z3addiiPdS_S_)
        /*0044*/ 	.word	0x00000000
.L_11:


//--------------------- .nv.compat                --------------------------
	.section	.nv.compat,"",@"SHT_CUDA_COMPAT_INFO"
	.align	4
        /*0000*/ 	.byte	0x02, 0x09, 0x00, 0x00, 0x02, 0x02, 0x01, 0x00, 0x02, 0x05, 0x05, 0x00, 0x03, 0x07, 0x01, 0x01
        /*0010*/ 	.byte	0x02, 0x03, 0x00, 0x00, 0x02, 0x06, 0x01, 0x00, 0x04, 0x0b, 0x08, 0x00, 0x01, 0x00, 0x00, 0x00
        /*0020*/ 	.byte	0x00, 0x00, 0x00, 0x00


//--------------------- .nv.info._Z3redPdi        --------------------------
	.section	.nv.info._Z3redPdi,"",@"SHT_CUDA_INFO"
	.sectionflags	@""
	.align	4


	//----- nvinfo : EIATTR_CUDA_API_VERSION
	.align		4
        /*0000*/ 	.byte	0x04, 0x37
        /*0002*/ 	.short	(.L_13 - .L_12)
.L_12:
        /*0004*/ 	.word	0x00000082


	//----- nvinfo : EIATTR_KPARAM_INFO
	.align		4
.L_13:
        /*0008*/ 	.byte	0x04, 0x17
        /*000a*/ 	.short	(.L_15 - .L_14)
.L_14:
        /*000c*/ 	.word	0x00000000
        /*0010*/ 	.short	0x0001
        /*0012*/ 	.short	0x0008
        /*0014*/ 	.byte	0x00, 0xf0, 0x11, 0x00


	//----- nvinfo : EIATTR_KPARAM_INFO
	.align		4
.L_15:
        /*0018*/ 	.byte	0x04, 0x17
        /*001a*/ 	.short	(.L_17 - .L_16)
.L_16:
        /*001c*/ 	.word	0x00000000
        /*0020*/ 	.short	0x0000
        /*0022*/ 	.short	0x0000
        /*0024*/ 	.byte	0x00, 0xf5, 0x21, 0x00


	//----- nvinfo : EIATTR_SPARSE_MMA_MASK
	.align		4
.L_17:
        /*0028*/ 	.byte	0x03, 0x50
        /*002a*/ 	.short	0x0000


	//----- nvinfo : EIATTR_MAXREG_COUNT
	.align		4
        /*002c*/ 	.byte	0x03, 0x1b
        /*002e*/ 	.short	0x00ff


	//----- nvinfo : EIATTR_NUM_BARRIERS
	.align		4
        /*0030*/ 	.byte	0x02, 0x4c
        /*0032*/ 	.byte	0x01
	.zero		1


	//----- nvinfo : EIATTR_MERCURY_ISA_VERSION
	.align		4
        /*0034*/ 	.byte	0x03, 0x5f
        /*0036*/ 	.short	0x0101


	//----- nvinfo : EIATTR_VRC_CTA_INIT_COUNT
	.align		4
        /*0038*/ 	.byte	0x02, 0x4a
	.zero		1
	.zero		1


	//----- nvinfo : EIATTR_EXIT_INSTR_OFFSETS
	.align		4
        /*003c*/ 	.byte	0x04, 0x1c
        /*003e*/ 	.short	(.L_19 - .L_18)


	//   ....[0]....
.L_18:
        /*0040*/ 	.word	0x00000040


	//   ....[1]....
        /*0044*/ 	.word	0x00000230


	//----- nvinfo : EIATTR_CBANK_PARAM_SIZE
	.align		4
.L_19:
        /*0048*/ 	.byte	0x03, 0x19
        /*004a*/ 	.short	0x000c


	//----- nvinfo : EIATTR_PARAM_CBANK
	.align		4
        /*004c*/ 	.byte	0x04, 0x0a
        /*004e*/ 	.short	(.L_21 - .L_20)
	.align		4
.L_20:
        /*0050*/ 	.word	index@(.nv.constant0._Z3redPdi)
        /*0054*/ 	.short	0x0380
        /*0056*/ 	.short	0x000c


	//----- nvinfo : EIATTR_SW_WAR
	.align		4
.L_21:
        /*0058*/ 	.byte	0x04, 0x36
        /*005a*/ 	.short	(.L_23 - .L_22)
.L_22:
        /*005c*/ 	.word	0x00000008
.L_23:


//--------------------- .nv.info._Z3addiiPdS_S_   --------------------------
	.section	.nv.info._Z3addiiPdS_S_,"",@"SHT_CUDA_INFO"
	.sectionflags	@""
	.align	4


	//----- nvinfo : EIATTR_CUDA_API_VERSION
	.align		4
        /*0000*/ 	.byte	0x04, 0x37
        /*0002*/ 	.short	(.L_25 - .L_24)
.L_24:
        /*0004*/ 	.word	0x00000082


	//----- nvinfo : EIATTR_KPARAM_INFO
	.align		4
.L_25:
        /*0008*/ 	.byte	0x04, 0x17
        /*000a*/ 	.short	(.L_27 - .L_26)
.L_26:
        /*000c*/ 	.word	0x00000000
        /*0010*/ 	.short	0x0004
        /*0012*/ 	.short	0x0018
        /*0014*/ 	.byte	0x00, 0xf5, 0x21, 0x00


	//----- nvinfo : EIATTR_KPARAM_INFO
	.align		4
.L_27:
        /*0018*/ 	.byte	0x04, 0x17
        /*001a*/ 	.short	(.L_29 - .L_28)
.L_28:
        /*001c*/ 	.word	0x00000000
        /*0020*/ 	.short	0x0003
        /*0022*/ 	.short	0x0010
        /*0024*/ 	.byte	0x00, 0xf5, 0x21, 0x00


	//----- nvinfo : EIATTR_KPARAM_INFO
	.align		4
.L_29:
        /*0028*/ 	.byte	0x04, 0x17
        /*002a*/ 	.short	(.L_31 - .L_30)
.L_30:
        /*002c*/ 	.word	0x00000000
        /*0030*/ 	.short	0x0002
        /*0032*/ 	.short	0x0008
        /*0034*/ 	.byte	0x00, 0xf5, 0x21, 0x00


	//----- nvinfo : EIATTR_KPARAM_INFO
	.align		4
.L_31:
        /*0038*/ 	.byte	0x04, 0x17
        /*003a*/ 	.short	(.L_33 - .L_32)
.L_32:
        /*003c*/ 	.word	0x00000000
        /*0040*/ 	.short	0x0001
        /*0042*/ 	.short	0x0004
        /*0044*/ 	.byte	0x00, 0xf0, 0x11, 0x00


	//----- nvinfo : EIATTR_KPARAM_INFO
	.align		4
.L_33:
        /*0048*/ 	.byte	0x04, 0x17
        /*004a*/ 	.short	(.L_35 - .L_34)
.L_34:
        /*004c*/ 	.word	0x00000000
        /*0050*/ 	.short	0x0000
        /*0052*/ 	.short	0x0000
        /*0054*/ 	.byte	0x00, 0xf0, 0x11, 0x00


	//----- nvinfo : EIATTR_SPARSE_MMA_MASK
	.align		4
.L_35:
        /*0058*/ 	.byte	0x03, 0x50
        /*005a*/ 	.short	0x0000


	//----- nvinfo : EIATTR_MAXREG_COUNT
	.align		4
        /*005c*/ 	.byte	0x03, 0x1b
        /*005e*/ 	.short	0x00ff


	//----- nvinfo : EIATTR_NUM_BARRIERS
	.align		4
        /*0060*/ 	.byte	0x02, 0x4c
        /*0062*/ 	.byte	0x01
	.zero		1


	//----- nvinfo : EIATTR_MERCURY_ISA_VERSION
	.align		4
        /*0064*/ 	.byte	0x03, 0x5f
        /*0066*/ 	.short	0x0101


	//----- nvinfo : EIATTR_VRC_CTA_INIT_COUNT
	.align		4
        /*0068*/ 	.byte	0x02, 0x4a
	.zero		1
	.zero		1


	//----- nvinfo : EIATTR_EXIT_INSTR_OFFSETS
	.align		4
        /*006c*/ 	.byte	0x04, 0x1c
        /*006e*/ 	.short	(.L_37 - .L_36)


	//   ....[0]....
.L_36:
        /*0070*/ 	.word	0x00000770


	//   ....[1]....
        /*0074*/ 	.word	0x000007f0


	//----- nvinfo : EIATTR_CRS_STACK_SIZE
	.align		4
.L_37:
        /*0078*/ 	.byte	0x04, 0x1e
        /*007a*/ 	.short	(.L_39 - .L_38)
.L_38:
        /*007c*/ 	.word	0x00000000


	//----- nvinfo : EIATTR_CBANK_PARAM_SIZE
	.align		4
.L_39:
        /*0080*/ 	.byte	0x03, 0x19
        /*0082*/ 	.short	0x0020


	//----- nvinfo : EIATTR_PARAM_CBANK
	.align		4
        /*0084*/ 	.byte	0x04, 0x0a
        /*0086*/ 	.short	(.L_41 - .L_40)
	.align		4
.L_40:
        /*0088*/ 	.word	index@(.nv.constant0._Z3addiiPdS_S_)
        /*008c*/ 	.short	0x0380
        /*008e*/ 	.short	0x0020


	//----- nvinfo : EIATTR_SW_WAR
	.align		4
.L_41:
        /*0090*/ 	.byte	0x04, 0x36
        /*0092*/ 	.short	(.L_43 - .L_42)
.L_42:
        /*0094*/ 	.word	0x00000008
.L_43:


//--------------------- .nv.callgraph             --------------------------
	.section	.nv.callgraph,"",@"SHT_CUDA_CALLGRAPH"
	.align	4
	.sectionentsize	8
	.align		4
        /*0000*/ 	.word	0x00000000
	.align		4
        /*0004*/ 	.word	0xffffffff
	.align		4
        /*0008*/ 	.word	0x00000000
	.align		4
        /*000c*/ 	.word	0xfffffffe
	.align		4
        /*0010*/ 	.word	0x00000000
	.align		4
        /*0014*/ 	.word	0xfffffffd
	.align		4
        /*0018*/ 	.word	0x00000000
	.align		4
        /*001c*/ 	.word	0xfffffffc


//--------------------- .text._Z3redPdi           --------------------------
	.section	.text._Z3redPdi,"ax",@progbits
	.align	128
        .global         _Z3redPdi
        .type           _Z3redPdi,@function
        .size           _Z3redPdi,(.L_x_11 - _Z3redPdi)
        .other          _Z3redPdi,@"STO_CUDA_ENTRY STV_DEFAULT"
_Z3redPdi:
.text._Z3redPdi:
[----:B------:R-:W-:Y:S08]  /*0000*/  LDC R1, c[0x0][0x37c] ;  /* 0x0000df00ff017b82 */ /* 0x000ff00000000800 */
[----:B------:R-:W0:Y:S02]  /*0010*/  LDC R3, c[0x0][0x388] ;  /* 0x0000e200ff037b82 */ /* 0x000e240000000800 */
[----:B0-----:R-:W-:-:S05]  /*0020*/  VIADD R0, R3, 0x1 ;  /* 0x0000000103007836 */ /* 0x001fca0000000000 */
[----:B------:R-:W-:-:S13]  /*0030*/  ISETP.GE.U32.AND P0, PT, R0, 0x3, PT ;  /* 0x000000030000780c */ /* 0x000fda0003f06070 */
[----:B------:R-:W-:Y:S05]  /*0040*/  @!P0 EXIT ;  /* 0x000000000000894d */ /* 0x000fea0003800000 */
[----:B------:R-:W0:Y:S01]  /*0050*/  S2R R0, SR_TID.X ;  /* 0x0000000000007919 */ /* 0x000e220000002100 */
[----:B------:R-:W1:Y:S01]  /*0060*/  LDC.64 R4, c[0x0][0x380] ;  /* 0x0000e000ff047b82 */ /* 0x000e620000000a00 */
[----:B------:R-:W2:Y:S01]  /*0070*/  LDCU UR6, c[0x0][0x388] ;  /* 0x00007100ff0677ac */ /* 0x000ea20008000800 */
[----:B------:R-:W3:Y:S01]  /*0080*/  LDCU.64 UR4, c[0x0][0x358] ;  /* 0x00006b00ff0477ac */ /* 0x000ee20008000a00 */
[----:B--2---:R-:W-:Y:S02]  /*0090*/  IMAD.U32 R14, RZ, RZ, UR6 ;  /* 0x00000006ff0e7e24 */ /* 0x004fe4000f8e00ff */
[----:B-1----:R-:W-:-:S04]  /*00a0*/  IMAD.WIDE R2, R3, 0x8, R4 ;  /* 0x0000000803027825 */ /* 0x002fc800078e0204 */
[----:B0--3--:R-:W-:-:S07]  /*00b0*/  IMAD.WIDE.U32 R4, R0, 0x8, R4 ;  /* 0x0000000800047825 */ /* 0x009fce00078e0004 */
.L_x_0:
[----:B0-----:R-:W-:-:S04]  /*00c0*/  LOP3.LUT R6, R14, 0x1, RZ, 0xc0, !PT ;  /* 0x000000010e067812 */ /* 0x001fc800078ec0ff */
[----:B------:R-:W-:-:S04]  /*00d0*/  ISETP.NE.U32.AND P0, PT, R6, 0x1, PT ;  /* 0x000000010600780c */ /* 0x000fc80003f05070 */
[----:B------:R-:W-:-:S13]  /*00e0*/  ISETP.NE.OR P0, PT, R0, RZ, P0 ;  /* 0x000000ff0000720c */ /* 0x000fda0000705670 */
[----:B------:R-:W0:Y:S01]  /*00f0*/  @!P0 LDC.64 R8, c[0x0][0x380] ;  /* 0x0000e000ff088b82 */ /* 0x000e220000000a00 */
[----:B------:R-:W2:Y:S04]  /*0100*/  @!P0 LDG.E.64 R6, desc[UR4][R2.64+-0x8] ;  /* 0xfffff80402068981 */ /* 0x000ea8000c1e1b00 */
[----:B0-----:R-:W2:Y:S01]  /*0110*/  @!P0 LDG.E.64 R10, desc[UR4][R8.64] ;  /* 0x00000004080a8981 */ /* 0x001ea2000c1e1b00 */
[----:B------:R-:W-:-:S04]  /*0120*/  LEA.HI R14, R14, R14, RZ, 0x1 ;  /* 0x0000000e0e0e7211 */ /* 0x000fc800078f08ff */
[----:B------:R-:W-:-:S04]  /*0130*/  SHF.R.S32.HI R17, RZ, 0x1, R14 ;  /* 0x00000001ff117819 */ /* 0x000fc8000001140e */
[----:B------:R-:W-:-:S13]  /*0140*/  ISETP.GE.AND P1, PT, R0, R17, PT ;  /* 0x000000110000720c */ /* 0x000fda0003f26270 */
[----:B------:R-:W0:Y:S01]  /*0150*/  @!P1 LDC.64 R12, c[0x0][0x380] ;  /* 0x0000e000ff0c9b82 */ /* 0x000e220000000a00 */
[----:B------:R-:W-:Y:S01]  /*0160*/  @!P1 IMAD.IADD R15, R17, 0x1, R0 ;  /* 0x00000001110f9824 */ /* 0x000fe200078e0200 */
[----:B--2---:R-:W-:-:S03]  /*0170*/  @!P0 DADD R6, R6, R10 ;  /* 0x0000000006068229 */ /* 0x004fc6000000000a */
[----:B0-----:R-:W-:-:S04]  /*0180*/  @!P1 IMAD.WIDE.U32 R10, R15, 0x8, R12 ;  /* 0x000000080f0a9825 */ /* 0x001fc800078e000c */
[----:B------:R0:W-:Y:S04]  /*0190*/  @!P0 STG.E.64 desc[UR4][R8.64], R6 ;  /* 0x0000000608008986 */ /* 0x0001e8000c101b04 */
[----:B------:R-:W2:Y:S04]  /*01a0*/  @!P1 LDG.E.64 R12, desc[UR4][R4.64] ;  /* 0x00000004040c9981 */ /* 0x000ea8000c1e1b00 */
[----:B------:R-:W2:Y:S01]  /*01b0*/  @!P1 LDG.E.64 R10, desc[UR4][R10.64] ;  /* 0x000000040a0a9981 */ /* 0x000ea2000c1e1b00 */
[----:B------:R-:W-:-:S05]  /*01c0*/  VIADD R14, R17, 0x1 ;  /* 0x00000001110e7836 */ /* 0x000fca0000000000 */
[----:B------:R-:W-:Y:S01]  /*01d0*/  ISETP.GT.U32.AND P0, PT, R14, 0x2, PT ;  /* 0x000000020e00780c */ /* 0x000fe20003f04070 */
[----:B------:R-:W-:Y:S01]  /*01e0*/  IMAD.MOV.U32 R14, RZ, RZ, R17 ;  /* 0x000000ffff0e7224 */ /* 0x000fe200078e0011 */
[----:B--2---:R-:W-:-:S07]  /*01f0*/  @!P1 DADD R12, R10, R12 ;  /* 0x000000000a0c9229 */ /* 0x004fce000000000c */
[----:B------:R0:W-:Y:S01]  /*0200*/  @!P1 STG.E.64 desc[UR4][R4.64], R12 ;  /* 0x0000000c04009986 */ /* 0x0001e2000c101b04 */
[----:B------:R-:W-:Y:S06]  /*0210*/  BAR.SYNC.DEFER_BLOCKING 0x0 ;  /* 0x0000000000007b1d */ /* 0x000fec0000010000 */
[----:B------:R-:W-:Y:S05]  /*0220*/  @P0 BRA `(.L_x_0) ;  /* 0xfffffffc00a40947 */ /* 0x000fea000383ffff */
[----:B------:R-:W-:Y:S05]  /*0230*/  EXIT ;  /* 0x000000000000794d */ /* 0x000fea0003800000 */
.L_x_1:
[----:B------:R-:W-:-:S00]  /*0240*/  BRA `(.L_x_1) ;  /* 0xfffffffc00fc7947 */ /* 0x000fc0000383ffff */
[----:B------:R-:W-:-:S00]  /*0250*/  NOP ;  /* 0x0000000000007918 */ /* 0x000fc00000000000 */
        /* <DEDUP_REMOVED lines=10> */
.L_x_11:


//--------------------- .text._Z3addiiPdS_S_      --------------------------
	.section	.text._Z3addiiPdS_S_,"ax",@progbits
	.align	128
        .global         _Z3addiiPdS_S_
        .type           _Z3addiiPdS_S_,@function
        .size           _Z3addiiPdS_S_,(.L_x_12 - _Z3addiiPdS_S_)
        .other          _Z3addiiPdS_S_,@"STO_CUDA_ENTRY STV_DEFAULT"
_Z3addiiPdS_S_:
.text._Z3addiiPdS_S_:
[----:B------:R-:W-:Y:S01]  /*0000*/  LDC R1, c[0x0][0x37c] ;  /* 0x0000df00ff017b82 */ /* 0x000fe20000000800 */
[----:B------:R-:W0:Y:S07]  /*0010*/  S2R R3, SR_CTAID.X ;  /* 0x0000000000037919 */ /* 0x000e2e0000002500 */
[----:B------:R-:W1:Y:S01]  /*0020*/  LDC.64 R4, c[0x0][0x380] ;  /* 0x0000e000ff047b82 */ /* 0x000e620000000a00 */
[----:B------:R-:W2:Y:S01]  /*0030*/  LDCU UR4, c[0x0][0x360] ;  /* 0x00006c00ff0477ac */ /* 0x000ea20008000800 */
[----:B------:R-:W-:Y:S01]  /*0040*/  BSSY.RECONVERGENT B0, `(.L_x_2) ;  /* 0x000005e000007945 */ /* 0x000fe20003800200 */
[----:B------:R-:W0:Y:S01]  /*0050*/  S2R R0, SR_TID.X ;  /* 0x0000000000007919 */ /* 0x000e220000002100 */
[----:B------:R-:W-:Y:S01]  /*0060*/  CS2R R10, SRZ ;  /* 0x00000000000a7805 */ /* 0x000fe2000001ff00 */
[----:B------:R-:W3:Y:S03]  /*0070*/  LDCU.64 UR6, c[0x0][0x358] ;  /* 0x00006b00ff0677ac */ /* 0x000ee60008000a00 */
[----:B------:R-:W4:Y:S01]  /*0080*/  LDC R6, c[0x0][0x370] ;  /* 0x0000dc00ff067b82 */ /* 0x000f220000000800 */
[----:B------:R-:W0:Y:S01]  /*0090*/  LDCU.64 UR8, c[0x0][0x388] ;  /* 0x00007100ff0877ac */ /* 0x000e220008000a00 */
[----:B--2---:R-:W-:Y:S01]  /*00a0*/  IMAD.U32 R2, RZ, RZ, UR4 ;  /* 0x00000004ff027e24 */ /* 0x004fe2000f8e00ff */
[----:B-1----:R-:W-:Y:S01]  /*00b0*/  VIMNMX R5, PT, PT, R4, R5, PT ;  /* 0x0000000504057248 */ /* 0x002fe20003fe0100 */
[----:B----4-:R-:W-:-:S02]  /*00c0*/  IMAD R6, R6, UR4, RZ ;  /* 0x0000000406067c24 */ /* 0x010fc4000f8e02ff */
[----:B0-----:R-:W-:-:S05]  /*00d0*/  IMAD R7, R3, UR4, R0 ;  /* 0x0000000403077c24 */ /* 0x001fca000f8e0200 */
[----:B------:R-:W-:-:S13]  /*00e0*/  ISETP.GE.AND P0, PT, R7, R5, PT ;  /* 0x000000050700720c */ /* 0x000fda0003f06270 */
[----:B---3--:R-:W-:Y:S05]  /*00f0*/  @P0 BRA `(.L_x_3) ;  /* 0x0000000400480947 */ /* 0x008fea0003800000 */
[----:B------:R-:W0:Y:S01]  /*0100*/  I2F.U32.RP R13, R6 ;  /* 0x00000006000d7306 */ /* 0x000e220000209000 */
[C---:B------:R-:W-:Y:S01]  /*0110*/  IADD3 R10, PT, PT, R6.reuse, R7, RZ ;  /* 0x00000007060a7210 */ /* 0x040fe20007ffe0ff */
[----:B------:R-:W-:Y:S01]  /*0120*/  IMAD.MOV R15, RZ, RZ, -R6 ;  /* 0x000000ffff0f7224 */ /* 0x000fe200078e0a06 */
[----:B------:R-:W-:Y:S01]  /*0130*/  ISETP.NE.U32.AND P2, PT, R6, RZ, PT ;  /* 0x000000ff0600720c */ /* 0x000fe20003f45070 */
[----:B------:R-:W-:Y:S01]  /*0140*/  BSSY.RECONVERGENT B1, `(.L_x_4) ;  /* 0x000002c000017945 */ /* 0x000fe20003800200 */
[----:B------:R-:W-:Y:S02]  /*0150*/  ISETP.GE.AND P0, PT, R10, R5, PT ;  /* 0x000000050a00720c */ /* 0x000fe40003f06270 */
[----:B------:R-:W-:Y:S02]  /*0160*/  VIMNMX R11, PT, PT, R5, R10, !PT ;  /* 0x0000000a050b7248 */ /* 0x000fe40007fe0100 */
[----:B------:R-:W-:-:S04]  /*0170*/  SEL R12, RZ, 0x1, P0 ;  /* 0x00000001ff0c7807 */ /* 0x000fc80000000000 */
[----:B------:R-:W-:Y:S01]  /*0180*/  IADD3 R11, PT, PT, R11, -R10, -R12 ;  /* 0x8000000a0b0b7210 */ /* 0x000fe20007ffe80c */
[----:B0-----:R-:W0:Y:S02]  /*0190*/  MUFU.RCP R13, R13 ;  /* 0x0000000d000d7308 */ /* 0x001e240000001000 */
[----:B0-----:R-:W-:-:S06]  /*01a0*/  VIADD R8, R13, 0xffffffe ;  /* 0x0ffffffe0d087836 */ /* 0x001fcc0000000000 */
[----:B------:R0:W1:Y:S02]  /*01b0*/  F2I.FTZ.U32.TRUNC.NTZ R9, R8 ;  /* 0x0000000800097305 */ /* 0x000064000021f000 */
[----:B0-----:R-:W-:Y:S02]  /*01c0*/  IMAD.MOV.U32 R8, RZ, RZ, RZ ;  /* 0x000000ffff087224 */ /* 0x001fe400078e00ff */
[----:B-1----:R-:W-:-:S04]  /*01d0*/  IMAD R15, R15, R9, RZ ;  /* 0x000000090f0f7224 */ /* 0x002fc800078e02ff */
[----:B------:R-:W-:-:S06]  /*01e0*/  IMAD.HI.U32 R14, R9, R15, R8 ;  /* 0x0000000f090e7227 */ /* 0x000fcc00078e0008 */
[----:B------:R-:W-:-:S04]  /*01f0*/  IMAD.HI.U32 R9, R14, R11, RZ ;  /* 0x0000000b0e097227 */ /* 0x000fc800078e00ff */
[----:B------:R-:W-:-:S04]  /*0200*/  IMAD.MOV R8, RZ, RZ, -R9 ;  /* 0x000000ffff087224 */ /* 0x000fc800078e0a09 */
[----:B------:R-:W-:-:S05]  /*0210*/  IMAD R11, R6, R8, R11 ;  /* 0x00000008060b7224 */ /* 0x000fca00078e020b */
[----:B------:R-:W-:-:S13]  /*0220*/  ISETP.GE.U32.AND P0, PT, R11, R6, PT ;  /* 0x000000060b00720c */ /* 0x000fda0003f06070 */
[----:B------:R-:W-:Y:S01]  /*0230*/  @P0 IADD3 R11, PT, PT, -R6, R11, RZ ;  /* 0x0000000b060b0210 */ /* 0x000fe20007ffe1ff */
[----:B------:R-:W-:-:S03]  /*0240*/  @P0 VIADD R9, R9, 0x1 ;  /* 0x0000000109090836 */ /* 0x000fc60000000000 */
[----:B------:R-:W-:Y:S02]  /*0250*/  ISETP.GE.U32.AND P1, PT, R11, R6, PT ;  /* 0x000000060b00720c */ /* 0x000fe40003f26070 */
[----:B------:R-:W-:-:S11]  /*0260*/  CS2R R10, SRZ ;  /* 0x00000000000a7805 */ /* 0x000fd6000001ff00 */
[----:B------:R-:W-:Y:S01]  /*0270*/  @P1 VIADD R9, R9, 0x1 ;  /* 0x0000000109091836 */ /* 0x000fe20000000000 */
[----:B------:R-:W-:-:S04]  /*0280*/  @!P2 LOP3.LUT R9, RZ, R6, RZ, 0x33, !PT ;  /* 0x00000006ff09a212 */ /* 0x000fc800078e33ff */
[----:B------:R-:W-:-:S04]  /*0290*/  IADD3 R12, PT, PT, R12, R9, RZ ;  /* 0x000000090c0c7210 */ /* 0x000fc80007ffe0ff */
[C---:B------:R-:W-:Y:S02]  /*02a0*/  LOP3.LUT R8, R12.reuse, 0x3, RZ, 0xc0, !PT ;  /* 0x000000030c087812 */ /* 0x040fe400078ec0ff */
[----:B------:R-:W-:Y:S02]  /*02b0*/  ISETP.GE.U32.AND P0, PT, R12, 0x3, PT ;  /* 0x000000030c00780c */ /* 0x000fe40003f06070 */
[----:B------:R-:W-:-:S13]  /*02c0*/  ISETP.NE.AND P1, PT, R8, 0x3, PT ;  /* 0x000000030800780c */ /* 0x000fda0003f25270 */
[----:B------:R-:W-:Y:S05]  /*02d0*/  @!P1 BRA `(.L_x_5) ;  /* 0x0000000000489947 */ /* 0x000fea0003800000 */
[----:B------:R-:W0:Y:S01]  /*02e0*/  LDC.64 R8, c[0x0][0x390] ;  /* 0x0000e400ff087b82 */ /* 0x000e220000000a00 */
[----:B------:R-:W-:-:S05]  /*02f0*/  VIADD R10, R12, 0x1 ;  /* 0x000000010c0a7836 */ /* 0x000fca0000000000 */
[----:B------:R-:W-:Y:S02]  /*0300*/  LOP3.LUT R12, R10, 0x3, RZ, 0xc0, !PT ;  /* 0x000000030a0c7812 */ /* 0x000fe400078ec0ff */
[----:B------:R-:W-:-:S03]  /*0310*/  CS2R R10, SRZ ;  /* 0x00000000000a7805 */ /* 0x000fc6000001ff00 */
[----:B------:R-:W-:Y:S02]  /*0320*/  IMAD.MOV R18, RZ, RZ, -R12 ;  /* 0x000000ffff127224 */ /* 0x000fe400078e0a0c */
[----:B0-----:R-:W-:-:S07]  /*0330*/  IMAD.WIDE R8, R4, 0x8, R8 ;  /* 0x0000000804087825 */ /* 0x001fce00078e0208 */
.L_x_6:
[----:B------:R-:W-:-:S03]  /*0340*/  IMAD.WIDE R12, R7, 0x8, RZ ;  /* 0x00000008070c7825 */ /* 0x000fc600078e02ff */
[----:B------:R-:W-:Y:S02]  /*0350*/  IADD3 R14, P1, PT, R8, -R12, RZ ;  /* 0x8000000c080e7210 */ /* 0x000fe40007f3e0ff */
[----:B------:R-:W-:Y:S02]  /*0360*/  IADD3 R16, P2, PT, R12, UR8, RZ ;  /* 0x000000080c107c10 */ /* 0x000fe4000ff5e0ff */
[----:B------:R-:W-:Y:S02]  /*0370*/  IADD3.X R15, PT, PT, R9, ~R13, RZ, P1, !PT ;  /* 0x8000000d090f7210 */ /* 0x000fe40000ffe4ff */
[----:B------:R-:W-:-:S04]  /*0380*/  IADD3.X R17, PT, PT, R13, UR9, RZ, P2, !PT ;  /* 0x000000090d117c10 */ /* 0x000fc800097fe4ff */
[----:B------:R-:W2:Y:S04]  /*0390*/  LDG.E.64 R14, desc[UR6][R14.64] ;  /* 0x000000060e0e7981 */ /* 0x000ea8000c1e1b00 */
[----:B------:R-:W2:Y:S01]  /*03a0*/  LDG.E.64 R12, desc[UR6][R16.64] ;  /* 0x00000006100c7981 */ /* 0x000ea2000c1e1b00 */
[----:B------:R-:W-:-:S05]  /*03b0*/  VIADD R18, R18, 0x1 ;  /* 0x0000000112127836 */ /* 0x000fca0000000000 */
[----:B------:R-:W-:Y:S01]  /*03c0*/  ISETP.NE.AND P1, PT, R18, RZ, PT ;  /* 0x000000ff1200720c */ /* 0x000fe20003f25270 */
[----:B------:R-:W-:Y:S01]  /*03d0*/  IMAD.IADD R7, R6, 0x1, R7 ;  /* 0x0000000106077824 */ /* 0x000fe200078e0207 */
[----:B--2---:R-:W-:-:S11]  /*03e0*/  DFMA R10, R12, R14, R10 ;  /* 0x0000000e0c0a722b */ /* 0x004fd6000000000a */
[----:B------:R-:W-:Y:S05]  /*03f0*/  @P1 BRA `(.L_x_6) ;  /* 0xfffffffc00d01947 */ /* 0x000fea000383ffff */
.L_x_5:
[----:B------:R-:W-:Y:S05]  /*0400*/  BSYNC.RECONVERGENT B1 ;  /* 0x0000000000017941 */ /* 0x000fea0003800200 */
.L_x_4:
[----:B------:R-:W-:Y:S05]  /*0410*/  @!P0 BRA `(.L_x_3) ;  /* 0x0000000000808947 */ /* 0x000fea0003800000 */
.L_x_7:
[----:B------:R-:W0:Y:S01]  /*0420*/  LDC.64 R8, c[0x0][0x390] ;  /* 0x0000e400ff087b82 */ /* 0x000e220000000a00 */
[----:B------:R-:W-:Y:S01]  /*0430*/  IADD3 R23, PT, PT, -R7, R4, RZ ;  /* 0x0000000407177210 */ /* 0x000fe20007ffe1ff */
[----:B------:R-:W-:-:S04]  /*0440*/  IMAD.IADD R15, R6, 0x1, R7 ;  /* 0x00000001060f7824 */ /* 0x000fc800078e0207 */
[----:B------:R-:W-:Y:S02]  /*0450*/  IMAD.IADD R19, R4, 0x1, -R15 ;  /* 0x0000000104137824 */ /* 0x000fe400078e0a0f */
[----:B------:R-:W1:Y:S01]  /*0460*/  LDC.64 R12, c[0x0][0x388] ;  /* 0x0000e200ff0c7b82 */ /* 0x000e620000000a00 */
[----:B0-----:R-:W-:-:S04]  /*0470*/  IMAD.WIDE R22, R23, 0x8, R8 ;  /* 0x0000000817167825 */ /* 0x001fc800078e0208 */
[----:B------:R-:W-:Y:S02]  /*0480*/  IMAD.WIDE R18, R19, 0x8, R8 ;  /* 0x0000000813127825 */ /* 0x000fe400078e0208 */
[----:B------:R-:W2:Y:S02]  /*0490*/  LDG.E.64 R22, desc[UR6][R22.64] ;  /* 0x0000000616167981 */ /* 0x000ea4000c1e1b00 */
[----:B-1----:R-:W-:Y:S01]  /*04a0*/  IMAD.WIDE R12, R7, 0x8, R12 ;  /* 0x00000008070c7825 */ /* 0x002fe200078e020c */
[C---:B------:R-:W-:Y:S01]  /*04b0*/  IADD3 R7, PT, PT, R6.reuse, R15, RZ ;  /* 0x0000000f06077210 */ /* 0x040fe20007ffe0ff */
[----:B------:R-:W3:Y:S04]  /*04c0*/  LDG.E.64 R18, desc[UR6][R18.64] ;  /* 0x0000000612127981 */ /* 0x000ee8000c1e1b00 */
[----:B------:R-:W2:Y:S01]  /*04d0*/  LDG.E.64 R20, desc[UR6][R12.64] ;  /* 0x000000060c147981 */ /* 0x000ea2000c1e1b00 */
[----:B------:R-:W-:-:S04]  /*04e0*/  IMAD.WIDE R28, R6, 0x8, R12 ;  /* 0x00000008061c7825 */ /* 0x000fc800078e020c */
[--C-:B------:R-:W-:Y:S01]  /*04f0*/  IMAD.IADD R15, R4, 0x1, -R7.reuse ;  /* 0x00000001040f7824 */ /* 0x100fe200078e0a07 */
[----:B------:R-:W3:Y:S01]  /*0500*/  LDG.E.64 R16, desc[UR6][R28.64] ;  /* 0x000000061c107981 */ /* 0x000ee2000c1e1b00 */
[----:B------:R-:W-:Y:S02]  /*0510*/  IMAD.IADD R7, R6, 0x1, R7 ;  /* 0x0000000106077824 */ /* 0x000fe400078e0207 */
[----:B------:R-:W-:-:S03]  /*0520*/  IMAD.WIDE R14, R15, 0x8, R8 ;  /* 0x000000080f0e7825 */ /* 0x000fc600078e0208 */
[----:B------:R-:W-:Y:S01]  /*0530*/  IADD3 R25, PT, PT, -R7, R4, RZ ;  /* 0x0000000407197210 */ /* 0x000fe20007ffe1ff */
[C---:B------:R-:W-:Y:S02]  /*0540*/  IMAD.WIDE R26, R6.reuse, 0x8, R28 ;  /* 0x00000008061a7825 */ /* 0x040fe400078e021c */
[----:B------:R-:W4:Y:S02]  /*0550*/  LDG.E.64 R14, desc[UR6][R14.64] ;  /* 0x000000060e0e7981 */ /* 0x000f24000c1e1b00 */
[----:B------:R-:W-:Y:S02]  /*0560*/  IMAD.WIDE R8, R25, 0x8, R8 ;  /* 0x0000000819087825 */ /* 0x000fe400078e0208 */
[----:B------:R-:W4:Y:S02]  /*0570*/  LDG.E.64 R12, desc[UR6][R26.64] ;  /* 0x000000061a0c7981 */ /* 0x000f24000c1e1b00 */
[C---:B------:R-:W-:Y:S02]  /*0580*/  IMAD.WIDE R24, R6.reuse, 0x8, R26 ;  /* 0x0000000806187825 */ /* 0x040fe400078e021a */
[----:B------:R-:W5:Y:S04]  /*0590*/  LDG.E.64 R8, desc[UR6][R8.64] ;  /* 0x0000000608087981 */ /* 0x000f68000c1e1b00 */
[----:B------:R-:W5:Y:S01]  /*05a0*/  LDG.E.64 R24, desc[UR6][R24.64] ;  /* 0x0000000618187981 */ /* 0x000f62000c1e1b00 */
[----:B------:R-:W-:-:S05]  /*05b0*/  IMAD.IADD R7, R6, 0x1, R7 ;  /* 0x0000000106077824 */ /* 0x000fca00078e0207 */
[----:B------:R-:W-:Y:S01]  /*05c0*/  ISETP.GE.AND P0, PT, R7, R5, PT ;  /* 0x000000050700720c */ /* 0x000fe20003f06270 */
[----:B--2---:R-:W-:-:S08]  /*05d0*/  DFMA R20, R20, R22, R10 ;  /* 0x000000161414722b */ /* 0x004fd0000000000a */
[----:B---3--:R-:W-:-:S08]  /*05e0*/  DFMA R16, R16, R18, R20 ;  /* 0x000000121010722b */ /* 0x008fd00000000014 */
[----:B----4-:R-:W-:-:S08]  /*05f0*/  DFMA R12, R12, R14, R16 ;  /* 0x0000000e0c0c722b */ /* 0x010fd00000000010 */
[----:B-----5:R-:W-:Y:S01]  /*0600*/  DFMA R10, R24, R8, R12 ;  /* 0x00000008180a722b */ /* 0x020fe2000000000c */
[----:B------:R-:W-:Y:S10]  /*0610*/  @!P0 BRA `(.L_x_7) ;  /* 0xfffffffc00808947 */ /* 0x000ff4000383ffff */
.L_x_3:
[----:B------:R-:W-:Y:S05]  /*0620*/  BSYNC.RECONVERGENT B0 ;  /* 0x0000000000007941 */ /* 0x000fea0003800200 */
.L_x_2:
[----:B------:R-:W0:Y:S01]  /*0630*/  S2UR UR5, SR_CgaCtaId ;  /* 0x00000000000579c3 */ /* 0x000e220000008800 */
[----:B------:R-:W-:Y:S01]  /*0640*/  UMOV UR4, 0x400 ;  /* 0x0000040000047882 */ /* 0x000fe20000000000 */
[----:B------:R-:W-:Y:S02]  /*0650*/  ISETP.GE.U32.AND P1, PT, R2, 0x2, PT ;  /* 0x000000020200780c */ /* 0x000fe40003f26070 */
[----:B------:R-:W-:Y:S01]  /*0660*/  ISETP.NE.AND P0, PT, R0, RZ, PT ;  /* 0x000000ff0000720c */ /* 0x000fe20003f05270 */
[----:B0-----:R-:W-:-:S06]  /*0670*/  ULEA UR4, UR5, UR4, 0x18 ;  /* 0x0000000405047291 */ /* 0x001fcc000f8ec0ff */
[----:B------:R-:W-:-:S05]  /*0680*/  LEA R9, R0, UR4, 0x3 ;  /* 0x0000000400097c11 */ /* 0x000fca000f8e18ff */
[----:B------:R0:W-:Y:S01]  /*0690*/  STS.64 [R9], R10 ;  /* 0x0000000a09007388 */ /* 0x0001e20000000a00 */
[----:B------:R-:W-:Y:S06]  /*06a0*/  BAR.SYNC.DEFER_BLOCKING 0x0 ;  /* 0x0000000000007b1d */ /* 0x000fec0000010000 */
[----:B------:R-:W-:Y:S05]  /*06b0*/  @!P1 BRA `(.L_x_8) ;  /* 0x00000000002c9947 */ /* 0x000fea0003800000 */
.L_x_9:
[----:B0-----:R-:W-:-:S04]  /*06c0*/  SHF.R.U32.HI R10, RZ, 0x1, R2 ;  /* 0x00000001ff0a7819 */ /* 0x001fc80000011602 */
[----:B------:R-:W-:-:S13]  /*06d0*/  ISETP.GE.U32.AND P1, PT, R0, R10, PT ;  /* 0x0000000a0000720c */ /* 0x000fda0003f26070 */
[----:B------:R-:W-:Y:S01]  /*06e0*/  @!P1 IMAD R8, R10, 0x8, R9 ;  /* 0x000000080a089824 */ /* 0x000fe200078e0209 */
[----:B------:R-:W-:Y:S04]  /*06f0*/  @!P1 LDS.64 R6, [R9] ;  /* 0x0000000009069984 */ /* 0x000fe80000000a00 */
[----:B------:R-:W0:Y:S02]  /*0700*/  @!P1 LDS.64 R4, [R8] ;  /* 0x0000000008049984 */ /* 0x000e240000000a00 */
[----:B0-----:R-:W-:-:S07]  /*0710*/  @!P1 DADD R4, R4, R6 ;  /* 0x0000000004049229 */ /* 0x001fce0000000006 */
[----:B------:R1:W-:Y:S01]  /*0720*/  @!P1 STS.64 [R9], R4 ;  /* 0x0000000409009388 */ /* 0x0003e20000000a00 */
[----:B------:R-:W-:Y:S01]  /*0730*/  BAR.SYNC.DEFER_BLOCKING 0x0 ;  /* 0x0000000000007b1d */ /* 0x000fe20000010000 */
[----:B------:R-:W-:Y:S02]  /*0740*/  ISETP.GT.U32.AND P1, PT, R2, 0x3, PT ;  /* 0x000000030200780c */ /* 0x000fe40003f24070 */
[----:B------:R-:W-:-:S11]  /*0750*/  MOV R2, R10 ;  /* 0x0000000a00027202 */ /* 0x000fd60000000f00 */
[----:B-1----:R-:W-:Y:S05]  /*0760*/  @P1 BRA `(.L_x_9) ;  /* 0xfffffffc00d41947 */ /* 0x002fea000383ffff */
.L_x_8:
[----:B------:R-:W-:Y:S05]  /*0770*/  @P0 EXIT ;  /* 0x000000000000094d */ /* 0x000fea0003800000 */
[----:B------:R-:W1:Y:S01]  /*0780*/  S2UR UR5, SR_CgaCtaId ;  /* 0x00000000000579c3 */ /* 0x000e620000008800 */
[----:B------:R-:W-:-:S07]  /*0790*/  UMOV UR4, 0x400 ;  /* 0x0000040000047882 */ /* 0x000fce0000000000 */
[----:B------:R-:W2:Y:S01]  /*07a0*/  LDC.64 R6, c[0x0][0x398] ;  /* 0x0000e600ff067b82 */ /* 0x000ea20000000a00 */
[----:B-1----:R-:W-:Y:S01]  /*07b0*/  ULEA UR4, UR5, UR4, 0x18 ;  /* 0x0000000405047291 */ /* 0x002fe2000f8ec0ff */
[----:B--2---:R-:W-:-:S08]  /*07c0*/  IMAD.WIDE.U32 R2, R3, 0x8, R6 ;  /* 0x0000000803027825 */ /* 0x004fd000078e0006 */
[----:B------:R-:W1:Y:S04]  /*07d0*/  LDS.64 R4, [UR4] ;  /* 0x00000004ff047984 */ /* 0x000e680008000a00 */
[----:B-1----:R-:W-:Y:S01]  /*07e0*/  STG.E.64 desc[UR6][R2.64], R4 ;  /* 0x0000000402007986 */ /* 0x002fe2000c101b06 */
[----:B------:R-:W-:Y:S05]  /*07f0*/  EXIT ;  /* 0x000000000000794d */ /* 0x000fea0003800000 */
.L_x_10:
        /* <DEDUP_REMOVED lines=16> */
.L_x_12:


//--------------------- .nv.shared.reserved.0     --------------------------
	.section	.nv.shared.reserved.0,"aw",@nobits
	.weak		__nv_reservedSMEM_offset_0_alias
	.size		__nv_reservedSMEM_offset_0_alias, 0, 64
	.other		__nv_reservedSMEM_offset_0_alias,@"STO_CUDA_RESERVED_SHARED STV_DEFAULT"
__nv_reservedSMEM_offset_0_alias:
	.zero		0
	.zero		64


//--------------------- .nv.shared._Z3addiiPdS_S_ --------------------------
	.section	.nv.shared._Z3addiiPdS_S_,"aw",@nobits
	.sectionflags	@""
	.align	8
.nv.shared._Z3addiiPdS_S_:
	.zero		3072


//--------------------- .nv.constant0._Z3redPdi   --------------------------
	.section	.nv.constant0._Z3redPdi,"a",@progbits
	.sectionflags	@""
	.align	4
.nv.constant0._Z3redPdi:
	.zero		908


//--------------------- .nv.constant0._Z3addiiPdS_S_ --------------------------
	.section	.nv.constant0._Z3addiiPdS_S_,"a",@progbits
	.sectionflags	@""
	.align	4
.nv.constant0._Z3addiiPdS_S_:
	.zero		928


//--------------------- SYMBOLS --------------------------

	.type		.nv.reservedSmem.offset0,@object
	.size		.nv.reservedSmem.offset0,0x4
	.type		.nv.reservedSmem.cap,@object
	.size		.nv.reservedSmem.cap,0x4
